	.headerflags	@"EF_CUDA_TEXMODE_UNIFIED EF_CUDA_64BIT_ADDRESS EF_CUDA_ACCELERATORS EF_CUDA_SM90 EF_CUDA_VIRTUAL_SM(EF_CUDA_SM90)"
	.elftype	@"ET_EXEC"


//--------------------- .nv.info                  --------------------------
	.section	.nv.info,"",@"SHT_CUDA_INFO"
	.align	4


	//----- nvinfo : EIATTR_REGCOUNT
	.align		4
        /*0000*/ 	.byte	0x04, 0x2f
        /*0002*/ 	.short	(.L_2 - .L_1)
	.align		4
.L_1:
        /*0004*/ 	.word	index@(triton_per_fused_native_group_norm_34)
        /*0008*/ 	.word	0x00000015


	//----- nvinfo : EIATTR_MIN_STACK_SIZE
	.align		4
.L_2:
        /*000c*/ 	.byte	0x04, 0x12
        /*000e*/ 	.short	(.L_4 - .L_3)
	.align		4
.L_3:
        /*0010*/ 	.word	index@(triton_per_fused_native_group_norm_34)
        /*0014*/ 	.word	0x00000000


	//----- nvinfo : EIATTR_FRAME_SIZE
	.align		4
.L_4:
        /*0018*/ 	.byte	0x04, 0x11
        /*001a*/ 	.short	(.L_6 - .L_5)
	.align		4
.L_5:
        /*001c*/ 	.word	index@(triton_per_fused_native_group_norm_34)
        /*0020*/ 	.word	0x00000000


	//----- nvinfo : EIATTR_MIN_STACK_SIZE
	.align		4
.L_6:
        /*0024*/ 	.byte	0x04, 0x12
        /*0026*/ 	.short	(.L_8 - .L_7)
	.align		4
.L_7:
        /*0028*/ 	.word	index@(triton_per_fused_native_group_norm_34)
        /*002c*/ 	.word	0x00000000
.L_8:


//--------------------- .nv.info.triton_per_fused_native_group_norm_34 --------------------------
	.section	.nv.info.triton_per_fused_native_group_norm_34,"",@"SHT_CUDA_INFO"
	.sectionflags	@""
	.align	4


	//----- nvinfo : EIATTR_CUDA_API_VERSION
	.align		4
        /*0000*/ 	.byte	0x04, 0x37
        /*0002*/ 	.short	(.L_10 - .L_9)
.L_9:
        /*0004*/ 	.word	0x0000007c


	//----- nvinfo : EIATTR_KPARAM_INFO
	.align		4
.L_10:
        /*0008*/ 	.byte	0x04, 0x17
        /*000a*/ 	.short	(.L_12 - .L_11)
.L_11:
        /*000c*/ 	.word	0x00000000
        /*0010*/ 	.short	0x0005
        /*0012*/ 	.short	0x0024
        /*0014*/ 	.byte	0x00, 0xf0, 0x11, 0x00


	//----- nvinfo : EIATTR_KPARAM_INFO
	.align		4
.L_12:
        /*0018*/ 	.byte	0x04, 0x17
        /*001a*/ 	.short	(.L_14 - .L_13)
.L_13:
        /*001c*/ 	.word	0x00000000
        /*0020*/ 	.short	0x0004
        /*0022*/ 	.short	0x0020
        /*0024*/ 	.byte	0x00, 0xf0, 0x11, 0x00


	//----- nvinfo : EIATTR_KPARAM_INFO
	.align		4
.L_14:
        /*0028*/ 	.byte	0x04, 0x17
        /*002a*/ 	.short	(.L_16 - .L_15)
.L_15:
        /*002c*/ 	.word	0x00000000
        /*0030*/ 	.short	0x0003
        /*0032*/ 	.short	0x0018
        /*0034*/ 	.byte	0x00, 0xf4, 0x21, 0x00


	//----- nvinfo : EIATTR_KPARAM_INFO
	.align		4
.L_16:
        /*0038*/ 	.byte	0x04, 0x17
        /*003a*/ 	.short	(.L_18 - .L_17)
.L_17:
        /*003c*/ 	.word	0x00000000
        /*0040*/ 	.short	0x0002
        /*0042*/ 	.short	0x0010
        /*0044*/ 	.byte	0x00, 0xf4, 0x21, 0x00


	//----- nvinfo : EIATTR_KPARAM_INFO
	.align		4
.L_18:
        /*0048*/ 	.byte	0x04, 0x17
        /*004a*/ 	.short	(.L_20 - .L_19)
.L_19:
        /*004c*/ 	.word	0x00000000
        /*0050*/ 	.short	0x0001
        /*0052*/ 	.short	0x0008
        /*0054*/ 	.byte	0x00, 0xf4, 0x21, 0x00


	//----- nvinfo : EIATTR_KPARAM_INFO
	.align		4
.L_20:
        /*0058*/ 	.byte	0x04, 0x17
        /*005a*/ 	.short	(.L_22 - .L_21)
.L_21:
        /*005c*/ 	.word	0x00000000
        /*0060*/ 	.short	0x0000
        /*0062*/ 	.short	0x0000
        /*0064*/ 	.byte	0x00, 0xf4, 0x21, 0x00


	//----- nvinfo : EIATTR_SPARSE_MMA_MASK
	.align		4
.L_22:
        /*0068*/ 	.byte	0x03, 0x50
        /*006a*/ 	.short	0x0000


	//----- nvinfo : EIATTR_MAXREG_COUNT
	.align		4
        /*006c*/ 	.byte	0x03, 0x1b
        /*006e*/ 	.short	0x00ff


	//----- nvinfo : EIATTR_COOP_GROUP_MASK_REGIDS
	.align		4
        /*0070*/ 	.byte	0x04, 0x29
        /*0072*/ 	.short	(.L_24 - .L_23)


	//   ....[0]....
.L_23:
        /*0074*/ 	.word	0xffffffff


	//   ....[1]....
        /*0078*/ 	.word	0xffffffff


	//   ....[2]....
        /*007c*/ 	.word	0xffffffff


	//   ....[3]....
        /*0080*/ 	.word	0xffffffff


	//   ....[4]....
        /*0084*/ 	.word	0xffffffff


	//   ....[5]....
        /*0088*/ 	.word	0xffffffff


	//   ....[6]....
        /*008c*/ 	.word	0xffffffff


	//   ....[7]....
        /*0090*/ 	.word	0xffffffff


	//   ....[8]....
        /*0094*/ 	.word	0xffffffff


	//   ....[9]....
        /*0098*/ 	.word	0xffffffff


	//   ....[10]....
        /*009c*/ 	.word	0xffffffff


	//   ....[11]....
        /*00a0*/ 	.word	0xffffffff


	//----- nvinfo : EIATTR_COOP_GROUP_INSTR_OFFSETS
	.align		4
.L_24:
        /*00a4*/ 	.byte	0x04, 0x28
        /*00a6*/ 	.short	(.L_26 - .L_25)


	//   ....[0]....
.L_25:
        /*00a8*/ 	.word	0x000001b0


	//   ....[1]....
        /*00ac*/ 	.word	0x000001d0


	//   ....[2]....
        /*00b0*/ 	.word	0x00000200


	//   ....[3]....
        /*00b4*/ 	.word	0x00000220


	//   ....[4]....
        /*00b8*/ 	.word	0x00000250


	//   ....[5]....
        /*00bc*/ 	.word	0x000002d0


	//   ....[6]....
        /*00c0*/ 	.word	0x000003c0


	//   ....[7]....
        /*00c4*/ 	.word	0x000003e0


	//   ....[8]....
        /*00c8*/ 	.word	0x00000400


	//   ....[9]....
        /*00cc*/ 	.word	0x00000420


	//   ....[10]....
        /*00d0*/ 	.word	0x00000450


	//   ....[11]....
        /*00d4*/ 	.word	0x000004e0


	//----- nvinfo : EIATTR_EXIT_INSTR_OFFSETS
	.align		4
.L_26:
        /*00d8*/ 	.byte	0x04, 0x1c
        /*00da*/ 	.short	(.L_28 - .L_27)


	//   ....[0]....
.L_27:
        /*00dc*/ 	.word	0x000005c0


	//   ....[1]....
        /*00e0*/ 	.word	0x000005e0


	//----- nvinfo : EIATTR_REQNTID
	.align		4
.L_28:
        /*00e4*/ 	.byte	0x04, 0x10
        /*00e6*/ 	.short	(.L_30 - .L_29)
.L_29:
        /*00e8*/ 	.word	0x00000040
        /*00ec*/ 	.word	0x00000001
        /*00f0*/ 	.word	0x00000001


	//----- nvinfo : EIATTR_CBANK_PARAM_SIZE
	.align		4
.L_30:
        /*00f4*/ 	.byte	0x03, 0x19
        /*00f6*/ 	.short	0x0028


	//----- nvinfo : EIATTR_PARAM_CBANK
	.align		4
        /*00f8*/ 	.byte	0x04, 0x0a
        /*00fa*/ 	.short	(.L_32 - .L_31)
	.align		4
.L_31:
        /*00fc*/ 	.word	index@(.nv.constant0.triton_per_fused_native_group_norm_34)
        /*0100*/ 	.short	0x0210
        /*0102*/ 	.short	0x0028


	//----- nvinfo : EIATTR_SW_WAR
	.align		4
.L_32:
        /*0104*/ 	.byte	0x04, 0x36
        /*0106*/ 	.short	(.L_34 - .L_33)
.L_33:
        /*0108*/ 	.word	0x00000008
.L_34:


//--------------------- .nv.callgraph             --------------------------
	.section	.nv.callgraph,"",@"SHT_CUDA_CALLGRAPH"
	.align	4
	.sectionentsize	8
	.align		4
        /*0000*/ 	.word	0x00000000
	.align		4
        /*0004*/ 	.word	0xffffffff
	.align		4
        /*0008*/ 	.word	0x00000000
	.align		4
        /*000c*/ 	.word	0xfffffffe
	.align		4
        /*0010*/ 	.word	0x00000000
	.align		4
        /*0014*/ 	.word	0xfffffffd
	.align		4
        /*0018*/ 	.word	0x00000000
	.align		4
        /*001c*/ 	.word	0xfffffffc


//--------------------- .nv.constant4             --------------------------
	.section	.nv.constant4,"a",@progbits
	.align	8
	.align		8
.nv.constant4:
        /*0000*/ 	.dword	_$_str


//--------------------- .text.triton_per_fused_native_group_norm_34 --------------------------
	.section	.text.triton_per_fused_native_group_norm_34,"ax",@progbits
	.sectionflags	@"SHF_BARRIERS=1"
	.align	128
        .global         triton_per_fused_native_group_norm_34
        .type           triton_per_fused_native_group_norm_34,@function
        .size           triton_per_fused_native_group_norm_34,(.L_x_1 - triton_per_fused_native_group_norm_34)
        .other          triton_per_fused_native_group_norm_34,@"STO_CUDA_ENTRY STV_DEFAULT"
triton_per_fused_native_group_norm_34:
.text.triton_per_fused_native_group_norm_34:
[----:B------:R-:W0:Y:S02]  /*0000*/  LDC R1, c[0x0][0x28] ;  /* 0x00000a00ff017b82 */ /* 0x000e240000000800 */
[----:B------:R-:W1:Y:S01]  /*0010*/  S2R R0, SR_CTAID.X ;  /* 0x0000000000007919 */ /* 0x000e620000002500 */
[----:B------:R-:W2:Y:S01]  /*0020*/  LDC.64 R2, c[0x0][0x210] ;  /* 0x00008400ff027b82 */ /* 0x000ea20000000a00 */
[----:B------:R-:W-:Y:S01]  /*0030*/  ULDC.64 UR6, c[0x0][0x208] ;  /* 0x0000820000067ab9 */ /* 0x000fe20000000a00 */
[----:B------:R-:W3:Y:S01]  /*0040*/  S2R R12, SR_TID.X ;  /* 0x00000000000c7919 */ /* 0x000ee20000002100 */
[----:B-1----:R-:W-:Y:S02]  /*0050*/  SHF.R.S32.HI R5, RZ, 0x1f, R0 ;  /* 0x0000001fff057819 */ /* 0x002fe40000011400 */
[C---:B---3--:R-:W-:Y:S02]  /*0060*/  SHF.L.U32 R4, R12.reuse, 0x7, RZ ;  /* 0x000000070c047819 */ /* 0x048fe400000006ff */
[----:B------:R-:W-:Y:S02]  /*0070*/  LEA.HI R5, R5, R0, RZ, 0x5 ;  /* 0x0000000005057211 */ /* 0x000fe400078f28ff */
[----:B------:R-:W-:-:S02]  /*0080*/  SHF.L.U32 R9, R12, 0x2, RZ ;  /* 0x000000020c097819 */ /* 0x000fc400000006ff */
[----:B------:R-:W-:Y:S02]  /*0090*/  LOP3.LUT R4, R4, 0x1e00, RZ, 0xc0, !PT ;  /* 0x00001e0004047812 */ /* 0x000fe400078ec0ff */
[C---:B------:R-:W-:Y:S02]  /*00a0*/  LOP3.LUT R7, R5.reuse, 0xfffffe0, RZ, 0xc0, !PT ;  /* 0x0fffffe005077812 */ /* 0x040fe400078ec0ff */
[----:B------:R-:W-:Y:S02]  /*00b0*/  LOP3.LUT R4, R4, 0xc, R9, 0xf8, !PT ;  /* 0x0000000c04047812 */ /* 0x000fe400078ef809 */
[----:B------:R-:W-:Y:S02]  /*00c0*/  SHF.L.U32 R5, R5, 0x8, RZ ;  /* 0x0000000805057819 */ /* 0x000fe400000006ff */
[----:B------:R-:W-:Y:S02]  /*00d0*/  IADD3 R7, -R7, R0, RZ ;  /* 0x0000000007077210 */ /* 0x000fe40007ffe1ff */
[----:B------:R-:W-:-:S02]  /*00e0*/  LOP3.LUT R5, R5, 0xffffe000, RZ, 0xc0, !PT ;  /* 0xffffe00005057812 */ /* 0x000fc400078ec0ff */
[----:B------:R-:W-:-:S04]  /*00f0*/  LEA R4, R7, R4, 0x4 ;  /* 0x0000000407047211 */ /* 0x000fc800078e20ff */
[----:B------:R-:W-:-:S05]  /*0100*/  IADD3 R5, R5, R4, RZ ;  /* 0x0000000405057210 */ /* 0x000fca0007ffe0ff */
[----:B--2---:R-:W-:-:S05]  /*0110*/  IMAD.WIDE R2, R5, 0x4, R2 ;  /* 0x0000000405027825 */ /* 0x004fca00078e0202 */
[----:B------:R-:W2:Y:S01]  /*0120*/  LDG.E.128 R4, desc[UR6][R2.64] ;  /* 0x0000000602047981 */ /* 0x000ea2000c1e1d00 */
[----:B------:R-:W1:Y:S01]  /*0130*/  S2UR UR5, SR_CgaCtaId ;  /* 0x00000000000579c3 */ /* 0x000e620000008800 */
[C---:B------:R-:W-:Y:S01]  /*0140*/  LOP3.LUT P1, RZ, R12.reuse, 0x1f, RZ, 0xc0, !PT ;  /* 0x0000001f0cff7812 */ /* 0x040fe2000782c0ff */
[----:B------:R-:W-:Y:S01]  /*0150*/  UMOV UR4, 0x400 ;  /* 0x0000040000047882 */ /* 0x000fe20000000000 */
[----:B------:R-:W-:Y:S01]  /*0160*/  ISETP.GE.AND P2, PT, R12, 0x2, PT ;  /* 0x000000020c00780c */ /* 0x000fe20003f46270 */
[----:B-1----:R-:W-:Y:S01]  /*0170*/  UPRMT UR4, UR5, 0x654, UR4 ;  /* 0x0000065405047896 */ /* 0x002fe20008000004 */
[----:B--2---:R-:W-:-:S04]  /*0180*/  FADD R11, R4, R5 ;  /* 0x00000005040b7221 */ /* 0x004fc80000000000 */
[----:B------:R-:W-:-:S04]  /*0190*/  FADD R14, R6, R11 ;  /* 0x0000000b060e7221 */ /* 0x000fc80000000000 */
[----:B------:R-:W-:-:S05]  /*01a0*/  FADD R14, R7, R14 ;  /* 0x0000000e070e7221 */ /* 0x000fca0000000000 */
[----:B------:R-:W1:Y:S02]  /*01b0*/  SHFL.BFLY PT, R11, R14, 0x10, 0x1f ;  /* 0x0e001f000e0b7f89 */ /* 0x000e6400000e0000 */
[----:B-1----:R-:W-:-:S05]  /*01c0*/  FADD R11, R14, R11 ;  /* 0x0000000b0e0b7221 */ /* 0x002fca0000000000 */
[----:B------:R-:W1:Y:S02]  /*01d0*/  SHFL.BFLY PT, R16, R11, 0x8, 0x1f ;  /* 0x0d001f000b107f89 */ /* 0x000e6400000e0000 */
[----:B-1----:R-:W-:Y:S01]  /*01e0*/  FADD R16, R11, R16 ;  /* 0x000000100b107221 */ /* 0x002fe20000000000 */
[----:B------:R-:W-:-:S04]  /*01f0*/  SHF.R.U32.HI R11, RZ, 0x3, R12 ;  /* 0x00000003ff0b7819 */ /* 0x000fc8000001160c */
[----:B------:R-:W1:Y:S02]  /*0200*/  SHFL.BFLY PT, R13, R16, 0x4, 0x1f ;  /* 0x0c801f00100d7f89 */ /* 0x000e6400000e0000 */
[----:B-1----:R-:W-:-:S05]  /*0210*/  FADD R13, R16, R13 ;  /* 0x0000000d100d7221 */ /* 0x002fca0000000000 */
[----:B------:R-:W1:Y:S02]  /*0220*/  SHFL.BFLY PT, R18, R13, 0x2, 0x1f ;  /* 0x0c401f000d127f89 */ /* 0x000e6400000e0000 */
[----:B-1----:R-:W-:Y:S01]  /*0230*/  FADD R18, R13, R18 ;  /* 0x000000120d127221 */ /* 0x002fe20000000000 */
[----:B------:R-:W-:-:S04]  /*0240*/  LOP3.LUT R13, R12, 0x1, RZ, 0xc0, !PT ;  /* 0x000000010c0d7812 */ /* 0x000fc800078ec0ff */
[----:B------:R-:W1:Y:S01]  /*0250*/  SHFL.BFLY PT, R3, R18, 0x1, 0x1f ;  /* 0x0c201f0012037f89 */ /* 0x000e6200000e0000 */
[----:B------:R-:W-:-:S04]  /*0260*/  ISETP.NE.U32.AND P0, PT, R13, 0x1, PT ;  /* 0x000000010d00780c */ /* 0x000fc80003f05070 */
[----:B------:R-:W-:Y:S01]  /*0270*/  ISETP.LT.AND P0, PT, R12, 0x2, P0 ;  /* 0x000000020c00780c */ /* 0x000fe20000701270 */
[----:B-1----:R-:W-:Y:S01]  /*0280*/  FADD R2, R18, R3 ;  /* 0x0000000312027221 */ /* 0x002fe20000000000 */
[----:B------:R-:W-:-:S05]  /*0290*/  LOP3.LUT R3, R11, 0x4, RZ, 0xc0, !PT ;  /* 0x000000040b037812 */ /* 0x000fca00078ec0ff */
[----:B------:R-:W-:Y:S01]  /*02a0*/  @!P1 STS [R3+UR4], R2 ;  /* 0x0000000203009988 */ /* 0x000fe20008000804 */
[----:B------:R-:W-:Y:S06]  /*02b0*/  BAR.SYNC.DEFER_BLOCKING 0x0 ;  /* 0x0000000000007b1d */ /* 0x000fec0000010000 */
[----:B------:R-:W1:Y:S04]  /*02c0*/  @!P2 LDS R10, [R9+UR4] ;  /* 0x00000004090aa984 */ /* 0x000e680008000800 */
[----:B-1----:R-:W1:Y:S02]  /*02d0*/  SHFL.BFLY PT, R11, R10, 0x1, 0x1f ;  /* 0x0c201f000a0b7f89 */ /* 0x002e6400000e0000 */
[----:B-1----:R-:W-:-:S05]  /*02e0*/  FADD R14, R10, R11 ;  /* 0x0000000b0a0e7221 */ /* 0x002fca0000000000 */
[----:B------:R-:W-:Y:S01]  /*02f0*/  @P0 STS [R9+UR4], R14 ;  /* 0x0000000e09000988 */ /* 0x000fe20008000804 */
[----:B------:R-:W-:Y:S06]  /*0300*/  BAR.SYNC.DEFER_BLOCKING 0x0 ;  /* 0x0000000000007b1d */ /* 0x000fec0000010000 */
[----:B------:R-:W1:Y:S02]  /*0310*/  LDS R11, [UR4] ;  /* 0x00000004ff0b7984 */ /* 0x000e640008000800 */
[----:B-1----:R-:W-:-:S04]  /*0320*/  FADD R2, RZ, R11 ;  /* 0x0000000bff027221 */ /* 0x002fc80000000000 */
[----:B------:R-:W-:-:S04]  /*0330*/  FMUL R2, R2, 0.00390625 ;  /* 0x3b80000002027820 */ /* 0x000fc80000400000 */
[--C-:B------:R-:W-:Y:S01]  /*0340*/  FADD R5, R5, -R2.reuse ;  /* 0x8000000205057221 */ /* 0x100fe20000000000 */
[--C-:B------:R-:W-:Y:S01]  /*0350*/  FADD R4, R4, -R2.reuse ;  /* 0x8000000204047221 */ /* 0x100fe20000000000 */
[--C-:B------:R-:W-:Y:S01]  /*0360*/  FADD R6, R6, -R2.reuse ;  /* 0x8000000206067221 */ /* 0x100fe20000000000 */
[----:B------:R-:W-:Y:S01]  /*0370*/  FADD R7, R7, -R2 ;  /* 0x8000000207077221 */ /* 0x000fe20000000000 */
[----:B------:R-:W-:-:S04]  /*0380*/  FMUL R5, R5, R5 ;  /* 0x0000000505057220 */ /* 0x000fc80000400000 */
[----:B------:R-:W-:-:S04]  /*0390*/  FFMA R5, R4, R4, R5 ;  /* 0x0000000404057223 */ /* 0x000fc80000000005 */
[----:B------:R-:W-:-:S04]  /*03a0*/  FFMA R6, R6, R6, R5 ;  /* 0x0000000606067223 */ /* 0x000fc80000000005 */
[----:B------:R-:W-:-:S05]  /*03b0*/  FFMA R6, R7, R7, R6 ;  /* 0x0000000707067223 */ /* 0x000fca0000000006 */
[----:B------:R-:W1:Y:S02]  /*03c0*/  SHFL.BFLY PT, R5, R6, 0x10, 0x1f ;  /* 0x0e001f0006057f89 */ /* 0x000e6400000e0000 */
[----:B-1----:R-:W-:-:S05]  /*03d0*/  FADD R5, R6, R5 ;  /* 0x0000000506057221 */ /* 0x002fca0000000000 */
[----:B------:R-:W1:Y:S02]  /*03e0*/  SHFL.BFLY PT, R4, R5, 0x8, 0x1f ;  /* 0x0d001f0005047f89 */ /* 0x000e6400000e0000 */
[----:B-1----:R-:W-:-:S05]  /*03f0*/  FADD R4, R5, R4 ;  /* 0x0000000405047221 */ /* 0x002fca0000000000 */
[----:B------:R-:W1:Y:S02]  /*0400*/  SHFL.BFLY PT, R7, R4, 0x4, 0x1f ;  /* 0x0c801f0004077f89 */ /* 0x000e6400000e0000 */
[----:B-1----:R-:W-:-:S05]  /*0410*/  FADD R7, R4, R7 ;  /* 0x0000000704077221 */ /* 0x002fca0000000000 */
[----:B------:R-:W1:Y:S02]  /*0420*/  SHFL.BFLY PT, R10, R7, 0x2, 0x1f ;  /* 0x0c401f00070a7f89 */ /* 0x000e6400000e0000 */
[----:B-1----:R-:W-:Y:S02]  /*0430*/  FADD R10, R7, R10 ;  /* 0x0000000a070a7221 */ /* 0x002fe40000000000 */
[----:B------:R-:W1:Y:S03]  /*0440*/  LDC.64 R6, c[0x0][0x218] ;  /* 0x00008600ff067b82 */ /* 0x000e660000000a00 */
[----:B------:R-:W2:Y:S01]  /*0450*/  SHFL.BFLY PT, R11, R10, 0x1, 0x1f ;  /* 0x0c201f000a0b7f89 */ /* 0x000ea200000e0000 */
[----:B-1----:R-:W-:-:S04]  /*0460*/  IMAD.WIDE R6, R0, 0x4, R6 ;  /* 0x0000000400067825 */ /* 0x002fc800078e0206 */
[----:B--2---:R-:W-:Y:S01]  /*0470*/  FADD R14, R10, R11 ;  /* 0x0000000b0a0e7221 */ /* 0x004fe20000000000 */
[----:B------:R-:W-:Y:S08]  /*0480*/  BAR.SYNC.DEFER_BLOCKING 0x0 ;  /* 0x0000000000007b1d */ /* 0x000ff00000010000 */
[----:B------:R-:W1:Y:S01]  /*0490*/  LDC.64 R10, c[0x0][0x220] ;  /* 0x00008800ff0a7b82 */ /* 0x000e620000000a00 */
[----:B------:R2:W-:Y:S07]  /*04a0*/  @!P1 STS [R3+UR4], R14 ;  /* 0x0000000e03009988 */ /* 0x0005ee0008000804 */
[----:B------:R-:W-:Y:S01]  /*04b0*/  BAR.SYNC.DEFER_BLOCKING 0x0 ;  /* 0x0000000000007b1d */ /* 0x000fe20000010000 */
[----:B--2---:R-:W-:-:S05]  /*04c0*/  HFMA2.MMA R14, -RZ, RZ, 0.9375, 0 ;  /* 0x3b800000ff0e7435 */ /* 0x004fca00000001ff */
[----:B------:R-:W2:Y:S04]  /*04d0*/  @!P2 LDS R8, [R9+UR4] ;  /* 0x000000040908a984 */ /* 0x000ea80008000800 */
[----:B--2---:R-:W2:Y:S02]  /*04e0*/  SHFL.BFLY PT, R5, R8, 0x1, 0x1f ;  /* 0x0c201f0008057f89 */ /* 0x004ea400000e0000 */
[----:B--2---:R-:W-:Y:S02]  /*04f0*/  FADD R16, R8, R5 ;  /* 0x0000000508107221 */ /* 0x004fe40000000000 */
[----:B------:R-:W2:Y:S03]  /*0500*/  LDC.64 R4, c[0x0][0x228] ;  /* 0x00008a00ff047b82 */ /* 0x000ea60000000a00 */
[----:B------:R1:W-:Y:S05]  /*0510*/  @P0 STS [R9+UR4], R16 ;  /* 0x0000001009000988 */ /* 0x0003ea0008000804 */
[----:B------:R-:W-:Y:S01]  /*0520*/  BAR.SYNC.DEFER_BLOCKING 0x0 ;  /* 0x0000000000007b1d */ /* 0x000fe20000010000 */
[----:B------:R-:W-:Y:S01]  /*0530*/  LOP3.LUT P0, RZ, R12, 0x3f, RZ, 0xc0, !PT ;  /* 0x0000003f0cff7812 */ /* 0x000fe2000780c0ff */
[----:B-1----:R-:W-:-:S04]  /*0540*/  IMAD.WIDE R8, R0, 0x4, R10 ;  /* 0x0000000400087825 */ /* 0x002fc800078e020a */
[----:B--2---:R-:W-:Y:S01]  /*0550*/  IMAD.WIDE R4, R0, 0x4, R4 ;  /* 0x0000000400047825 */ /* 0x004fe200078e0204 */
[----:B------:R-:W1:Y:S03]  /*0560*/  LDS R13, [UR4] ;  /* 0x00000004ff0d7984 */ /* 0x000e660008000800 */
[----:B-1----:R-:W-:-:S04]  /*0570*/  FADD R13, RZ, R13 ;  /* 0x0000000dff0d7221 */ /* 0x002fc80000000000 */
[----:B------:R-:W-:-:S06]  /*0580*/  FFMA R3, R13, R14, 9.9999997473787516356e-06 ;  /* 0x3727c5ac0d037423 */ /* 0x000fcc000000000e */
[----:B------:R-:W1:Y:S02]  /*0590*/  MUFU.RSQ R3, R3 ;  /* 0x0000000300037308 */ /* 0x000e640000001400 */
[----:B-1----:R1:W-:Y:S04]  /*05a0*/  @!P0 STG.E desc[UR6][R4.64], R3 ;  /* 0x0000000304008986 */ /* 0x0023e8000c101906 */
[----:B------:R1:W-:Y:S01]  /*05b0*/  @!P0 STG.E desc[UR6][R6.64], R2 ;  /* 0x0000000206008986 */ /* 0x0003e2000c101906 */
[----:B------:R-:W-:Y:S05]  /*05c0*/  @P0 EXIT ;  /* 0x000000000000094d */ /* 0x000fea0003800000 */
[----:B------:R-:W-:Y:S01]  /*05d0*/  STG.E desc[UR6][R8.64], R13 ;  /* 0x0000000d08007986 */ /* 0x000fe2000c101906 */
[----:B------:R-:W-:Y:S05]  /*05e0*/  EXIT ;  /* 0x000000000000794d */ /* 0x000fea0003800000 */
.L_x_0:
[----:B------:R-:W-:-:S00]  /*05f0*/  BRA `(.L_x_0) ;  /* 0xfffffffc00fc7947 */ /* 0x000fc0000383ffff */
[----:B------:R-:W-:-:S00]  /*0600*/  NOP ;  /* 0x0000000000007918 */ /* 0x000fc00000000000 */
[----:B------:R-:W-:-:S00]  /*0610*/  NOP ;  /* 0x0000000000007918 */ /* 0x000fc00000000000 */
[----:B------:R-:W-:-:S00]  /*0620*/  NOP ;  /* 0x0000000000007918 */ /* 0x000fc00000000000 */
[----:B------:R-:W-:-:S00]  /*0630*/  NOP ;  /* 0x0000000000007918 */ /* 0x000fc00000000000 */
[----:B------:R-:W-:-:S00]  /*0640*/  NOP ;  /* 0x0000000000007918 */ /* 0x000fc00000000000 */
[----:B------:R-:W-:-:S00]  /*0650*/  NOP ;  /* 0x0000000000007918 */ /* 0x000fc00000000000 */
[----:B------:R-:W-:-:S00]  /*0660*/  NOP ;  /* 0x0000000000007918 */ /* 0x000fc00000000000 */
[----:B------:R-:W-:-:S00]  /*0670*/  NOP ;  /* 0x0000000000007918 */ /* 0x000fc00000000000 */
.L_x_1:


//--------------------- .nv.global.init           --------------------------
	.section	.nv.global.init,"aw",@progbits
.nv.global.init:
	.type		_$_str,@object
	.size		_$_str,(.L_0 - _$_str)
_$_str:
        /*0000*/ 	.byte	0x5f, 0x5f, 0x43, 0x55, 0x44, 0x41, 0x5f, 0x46, 0x54, 0x5a, 0x00
.L_0:


//--------------------- .nv.shared.triton_per_fused_native_group_norm_34 --------------------------
	.section	.nv.shared.triton_per_fused_native_group_norm_34,"aw",@nobits
	.sectionflags	@""
	.align	16
	.zero		1024


//--------------------- .nv.constant0.triton_per_fused_native_group_norm_34 --------------------------
	.section	.nv.constant0.triton_per_fused_native_group_norm_34,"a",@progbits
	.sectionflags	@""
	.align	4
.nv.constant0.triton_per_fused_native_group_norm_34:
	.zero		568
